//
// Generated by NVIDIA NVVM Compiler
//
// Compiler Build ID: CL-36424714
// Cuda compilation tools, release 13.0, V13.0.88
// Based on NVVM 20.0.0
//

.version 9.0
.target sm_100
.address_size 64

	// .globl	_Z5gInitPf

.visible .entry _Z5gInitPf(
	.param .u64 .ptr .align 1 _Z5gInitPf_param_0
)
{
	.reg .b32 	%r<5>;
	.reg .b32 	%f<2>;
	.reg .b64 	%rd<5>;

	ld.param.u64 	%rd1, [_Z5gInitPf_param_0];
	cvta.to.global.u64 	%rd2, %rd1;
	mov.u32 	%r1, %tid.x;
	mov.u32 	%r2, %ctaid.x;
	mov.u32 	%r3, %ntid.x;
	mad.lo.s32 	%r4, %r2, %r3, %r1;
	cvt.rn.f32.u32 	%f1, %r4;
	mul.wide.u32 	%rd3, %r4, 4;
	add.s64 	%rd4, %rd2, %rd3;
	st.global.f32 	[%rd4], %f1;
	ret;

}
	// .globl	_Z4gSumPfS_S_
.visible .entry _Z4gSumPfS_S_(
	.param .u64 .ptr .align 1 _Z4gSumPfS_S__param_0,
	.param .u64 .ptr .align 1 _Z4gSumPfS_S__param_1,
	.param .u64 .ptr .align 1 _Z4gSumPfS_S__param_2
)
{
	.reg .b32 	%r<5>;
	.reg .b32 	%f<4>;
	.reg .b64 	%rd<11>;

	ld.param.u64 	%rd1, [_Z4gSumPfS_S__param_0];
	ld.param.u64 	%rd2, [_Z4gSumPfS_S__param_1];
	ld.param.u64 	%rd3, [_Z4gSumPfS_S__param_2];
	cvta.to.global.u64 	%rd4, %rd3;
	cvta.to.global.u64 	%rd5, %rd2;
	cvta.to.global.u64 	%rd6, %rd1;
	mov.u32 	%r1, %tid.x;
	mov.u32 	%r2, %ctaid.x;
	mov.u32 	%r3, %ntid.x;
	mad.lo.s32 	%r4, %r2, %r3, %r1;
	mul.wide.u32 	%rd7, %r4, 4;
	add.s64 	%rd8, %rd6, %rd7;
	ld.global.f32 	%f1, [%rd8];
	add.s64 	%rd9, %rd5, %rd7;
	ld.global.f32 	%f2, [%rd9];
	add.f32 	%f3, %f1, %f2;
	add.s64 	%rd10, %rd4, %rd7;
	st.global.f32 	[%rd10], %f3;
	ret;

}


// ===== COMPILED SASS (sm_100) =====

	.target	sm_100

	.elftype	@"ET_EXEC"


//--------------------- .note.nv.tkinfo           --------------------------
	.section	.note.nv.tkinfo,"",@"SHT_NOTE"
	.sectionflags	@"SHF_NOTE_NV_TKINFO"
	.tkinfo
        /*0018*/ 	.word	0x00000002
        /*0030*/ 	.string	""
        /*0030*/ 	.string	"ptxas"
        /*0030*/ 	.string	"Cuda compilation tools, release 13.0, V13.0.88"
        /*0030*/ 	.string	"Build cuda_13.0.r13.0/compiler.36424714_0"
        /*0030*/ 	.string	"-arch sm_100 -m 64 "



//--------------------- .note.nv.cuinfo           --------------------------
	.section	.note.nv.cuinfo,"",@"SHT_NOTE"
	.sectionflags	@"SHF_NOTE_NV_CUINFO"
        /*0018*/ 	.short	0x0002
        /*001a*/ 	.short	0x0064
        /*001c*/ 	.short	0x0082
	.zero		2


//--------------------- .nv.info                  --------------------------
	.section	.nv.info,"",@"SHT_CUDA_INFO"
	.align	4


	//----- nvinfo : EIATTR_REGCOUNT
	.align		4
        /*0000*/ 	.byte	0x04, 0x2f
        /*0002*/ 	.short	(.L_1 - .L_0)
	.align		4
.L_0:
        /*0004*/ 	.word	index@(_Z5gInitPf)
        /*0008*/ 	.word	0x00000008


	//----- nvinfo : EIATTR_FRAME_SIZE
	.align		4
.L_1:
        /*000c*/ 	.byte	0x04, 0x11
        /*000e*/ 	.short	(.L_3 - .L_2)
	.align		4
.L_2:
        /*0010*/ 	.word	index@(_Z5gInitPf)
        /*0014*/ 	.word	0x00000000


	//----- nvinfo : EIATTR_REGCOUNT
	.align		4
.L_3:
        /*0018*/ 	.byte	0x04, 0x2f
        /*001a*/ 	.short	(.L_5 - .L_4)
	.align		4
.L_4:
        /*001c*/ 	.word	index@(_Z4gSumPfS_S_)
        /*0020*/ 	.word	0x0000000c


	//----- nvinfo : EIATTR_FRAME_SIZE
	.align		4
.L_5:
        /*0024*/ 	.byte	0x04, 0x11
        /*0026*/ 	.short	(.L_7 - .L_6)
	.align		4
.L_6:
        /*0028*/ 	.word	index@(_Z4gSumPfS_S_)
        /*002c*/ 	.word	0x00000000


	//----- nvinfo : EIATTR_MIN_STACK_SIZE
	.align		4
.L_7:
        /*0030*/ 	.byte	0x04, 0x12
        /*0032*/ 	.short	(.L_9 - .L_8)
	.align		4
.L_8:
        /*0034*/ 	.word	index@(_Z4gSumPfS_S_)
        /*0038*/ 	.word	0x00000000


	//----- nvinfo : EIATTR_MIN_STACK_SIZE
	.align		4
.L_9:
        /*003c*/ 	.byte	0x04, 0x12
        /*003e*/ 	.short	(.L_11 - .L_10)
	.align		4
.L_10:
        /*0040*/ 	.word	index@(_Z5gInitPf)
        /*0044*/ 	.word	0x00000000
.L_11:


//--------------------- .nv.compat                --------------------------
	.section	.nv.compat,"",@"SHT_CUDA_COMPAT_INFO"
	.align	4
        /*0000*/ 	.byte	0x02, 0x09, 0x00, 0x00, 0x02, 0x02, 0x01, 0x00, 0x02, 0x05, 0x05, 0x00, 0x03, 0x07, 0x01, 0x01
        /*0010*/ 	.byte	0x02, 0x03, 0x00, 0x00, 0x02, 0x06, 0x01, 0x00, 0x04, 0x0b, 0x08, 0x00, 0x09, 0x00, 0x00, 0x00
        /*0020*/ 	.byte	0x00, 0x00, 0x00, 0x00


//--------------------- .nv.info._Z4gSumPfS_S_    --------------------------
	.section	.nv.info._Z4gSumPfS_S_,"",@"SHT_CUDA_INFO"
	.sectionflags	@""
	.align	4


	//----- nvinfo : EIATTR_CUDA_API_VERSION
	.align		4
        /*0000*/ 	.byte	0x04, 0x37
        /*0002*/ 	.short	(.L_13 - .L_12)
.L_12:
        /*0004*/ 	.word	0x00000082


	//----- nvinfo : EIATTR_KPARAM_INFO
	.align		4
.L_13:
        /*0008*/ 	.byte	0x04, 0x17
        /*000a*/ 	.short	(.L_15 - .L_14)
.L_14:
        /*000c*/ 	.word	0x00000000
        /*0010*/ 	.short	0x0002
        /*0012*/ 	.short	0x0010
        /*0014*/ 	.byte	0x00, 0xf5, 0x21, 0x00


	//----- nvinfo : EIATTR_KPARAM_INFO
	.align		4
.L_15:
        /*0018*/ 	.byte	0x04, 0x17
        /*001a*/ 	.short	(.L_17 - .L_16)
.L_16:
        /*001c*/ 	.word	0x00000000
        /*0020*/ 	.short	0x0001
        /*0022*/ 	.short	0x0008
        /*0024*/ 	.byte	0x00, 0xf5, 0x21, 0x00


	//----- nvinfo : EIATTR_KPARAM_INFO
	.align		4
.L_17:
        /*0028*/ 	.byte	0x04, 0x17
        /*002a*/ 	.short	(.L_19 - .L_18)
.L_18:
        /*002c*/ 	.word	0x00000000
        /*0030*/ 	.short	0x0000
        /*0032*/ 	.short	0x0000
        /*0034*/ 	.byte	0x00, 0xf5, 0x21, 0x00


	//----- nvinfo : EIATTR_SPARSE_MMA_MASK
	.align		4
.L_19:
        /*0038*/ 	.byte	0x03, 0x50
        /*003a*/ 	.short	0x0000


	//----- nvinfo : EIATTR_MAXREG_COUNT
	.align		4
        /*003c*/ 	.byte	0x03, 0x1b
        /*003e*/ 	.short	0x00ff


	//----- nvinfo : EIATTR_MERCURY_ISA_VERSION
	.align		4
        /*0040*/ 	.byte	0x03, 0x5f
        /*0042*/ 	.short	0x0101


	//----- nvinfo : EIATTR_VRC_CTA_INIT_COUNT
	.align		4
        /*0044*/ 	.byte	0x02, 0x4a
	.zero		1
	.zero		1


	//----- nvinfo : EIATTR_EXIT_INSTR_OFFSETS
	.align		4
        /*0048*/ 	.byte	0x04, 0x1c
        /*004a*/ 	.short	(.L_21 - .L_20)


	//   ....[0]....
.L_20:
        /*004c*/ 	.word	0x00000100


	//----- nvinfo : EIATTR_CBANK_PARAM_SIZE
	.align		4
.L_21:
        /*0050*/ 	.byte	0x03, 0x19
        /*0052*/ 	.short	0x0018


	//----- nvinfo : EIATTR_PARAM_CBANK
	.align		4
        /*0054*/ 	.byte	0x04, 0x0a
        /*0056*/ 	.short	(.L_23 - .L_22)
	.align		4
.L_22:
        /*0058*/ 	.word	index@(.nv.constant0._Z4gSumPfS_S_)
        /*005c*/ 	.short	0x0380
        /*005e*/ 	.short	0x0018


	//----- nvinfo : EIATTR_SW_WAR
	.align		4
.L_23:
        /*0060*/ 	.byte	0x04, 0x36
        /*0062*/ 	.short	(.L_25 - .L_24)
.L_24:
        /*0064*/ 	.word	0x00000008
.L_25:


//--------------------- .nv.info._Z5gInitPf       --------------------------
	.section	.nv.info._Z5gInitPf,"",@"SHT_CUDA_INFO"
	.sectionflags	@""
	.align	4


	//----- nvinfo : EIATTR_CUDA_API_VERSION
	.align		4
        /*0000*/ 	.byte	0x04, 0x37
        /*0002*/ 	.short	(.L_27 - .L_26)
.L_26:
        /*0004*/ 	.word	0x00000082


	//----- nvinfo : EIATTR_KPARAM_INFO
	.align		4
.L_27:
        /*0008*/ 	.byte	0x04, 0x17
        /*000a*/ 	.short	(.L_29 - .L_28)
.L_28:
        /*000c*/ 	.word	0x00000000
        /*0010*/ 	.short	0x0000
        /*0012*/ 	.short	0x0000
        /*0014*/ 	.byte	0x00, 0xf5, 0x21, 0x00


	//----- nvinfo : EIATTR_SPARSE_MMA_MASK
	.align		4
.L_29:
        /*0018*/ 	.byte	0x03, 0x50
        /*001a*/ 	.short	0x0000


	//----- nvinfo : EIATTR_MAXREG_COUNT
	.align		4
        /*001c*/ 	.byte	0x03, 0x1b
        /*001e*/ 	.short	0x00ff


	//----- nvinfo : EIATTR_MERCURY_ISA_VERSION
	.align		4
        /*0020*/ 	.byte	0x03, 0x5f
        /*0022*/ 	.short	0x0101


	//----- nvinfo : EIATTR_VRC_CTA_INIT_COUNT
	.align		4
        /*0024*/ 	.byte	0x02, 0x4a
	.zero		1
	.zero		1


	//----- nvinfo : EIATTR_EXIT_INSTR_OFFSETS
	.align		4
        /*0028*/ 	.byte	0x04, 0x1c
        /*002a*/ 	.short	(.L_31 - .L_30)


	//   ....[0]....
.L_30:
        /*002c*/ 	.word	0x000000a0


	//----- nvinfo : EIATTR_CBANK_PARAM_SIZE
	.align		4
.L_31:
        /*0030*/ 	.byte	0x03, 0x19
        /*0032*/ 	.short	0x0008


	//----- nvinfo : EIATTR_PARAM_CBANK
	.align		4
        /*0034*/ 	.byte	0x04, 0x0a
        /*0036*/ 	.short	(.L_33 - .L_32)
	.align		4
.L_32:
        /*0038*/ 	.word	index@(.nv.constant0._Z5gInitPf)
        /*003c*/ 	.short	0x0380
        /*003e*/ 	.short	0x0008


	//----- nvinfo : EIATTR_SW_WAR
	.align		4
.L_33:
        /*0040*/ 	.byte	0x04, 0x36
        /*0042*/ 	.short	(.L_35 - .L_34)
.L_34:
        /*0044*/ 	.word	0x00000008
.L_35:


//--------------------- .nv.callgraph             --------------------------
	.section	.nv.callgraph,"",@"SHT_CUDA_CALLGRAPH"
	.align	4
	.sectionentsize	8
	.align		4
        /*0000*/ 	.word	0x00000000
	.align		4
        /*0004*/ 	.word	0xffffffff
	.align		4
        /*0008*/ 	.word	0x00000000
	.align		4
        /*000c*/ 	.word	0xfffffffe
	.align		4
        /*0010*/ 	.word	0x00000000
	.align		4
        /*0014*/ 	.word	0xfffffffd
	.align		4
        /*0018*/ 	.word	0x00000000
	.align		4
        /*001c*/ 	.word	0xfffffffc


//--------------------- .text._Z4gSumPfS_S_       --------------------------
	.section	.text._Z4gSumPfS_S_,"ax",@progbits
	.align	128
        .global         _Z4gSumPfS_S_
        .type           _Z4gSumPfS_S_,@function
        .size           _Z4gSumPfS_S_,(.L_x_2 - _Z4gSumPfS_S_)
        .other          _Z4gSumPfS_S_,@"STO_CUDA_ENTRY STV_DEFAULT"
_Z4gSumPfS_S_:
.text._Z4gSumPfS_S_:
[----:B------:R-:W-:Y:S01]  /*0000*/  LDC R1, c[0x0][0x37c] ;  /* 0x0000df00ff017b82 */ /* 0x000fe20000000800 */
[----:B------:R-:W0:Y:S07]  /*0010*/  S2R R9, SR_TID.X ;  /* 0x0000000000097919 */ /* 0x000e2e0000002100 */
[----:B------:R-:W0:Y:S01]  /*0020*/  S2UR UR6, SR_CTAID.X ;  /* 0x00000000000679c3 */ /* 0x000e220000002500 */
[----:B------:R-:W1:Y:S07]  /*0030*/  LDCU.64 UR4, c[0x0][0x358] ;  /* 0x00006b00ff0477ac */ /* 0x000e6e0008000a00 */
[----:B------:R-:W0:Y:S08]  /*0040*/  LDC R0, c[0x0][0x360] ;  /* 0x0000d800ff007b82 */ /* 0x000e300000000800 */
[----:B------:R-:W2:Y:S08]  /*0050*/  LDC.64 R2, c[0x0][0x380] ;  /* 0x0000e000ff027b82 */ /* 0x000eb00000000a00 */
[----:B------:R-:W3:Y:S01]  /*0060*/  LDC.64 R4, c[0x0][0x388] ;  /* 0x0000e200ff047b82 */ /* 0x000ee20000000a00 */
[----:B0-----:R-:W-:-:S07]  /*0070*/  IMAD R9, R0, UR6, R9 ;  /* 0x0000000600097c24 */ /* 0x001fce000f8e0209 */
[----:B------:R-:W0:Y:S01]  /*0080*/  LDC.64 R6, c[0x0][0x390] ;  /* 0x0000e400ff067b82 */ /* 0x000e220000000a00 */
[----:B--2---:R-:W-:-:S06]  /*0090*/  IMAD.WIDE.U32 R2, R9, 0x4, R2 ;  /* 0x0000000409027825 */ /* 0x004fcc00078e0002 */
[----:B-1----:R-:W2:Y:S01]  /*00a0*/  LDG.E R2, desc[UR4][R2.64] ;  /* 0x0000000402027981 */ /* 0x002ea2000c1e1900 */
[----:B---3--:R-:W-:-:S06]  /*00b0*/  IMAD.WIDE.U32 R4, R9, 0x4, R4 ;  /* 0x0000000409047825 */ /* 0x008fcc00078e0004 */
[----:B------:R-:W2:Y:S01]  /*00c0*/  LDG.E R5, desc[UR4][R4.64] ;  /* 0x0000000404057981 */ /* 0x000ea2000c1e1900 */
[----:B0-----:R-:W-:-:S04]  /*00d0*/  IMAD.WIDE.U32 R6, R9, 0x4, R6 ;  /* 0x0000000409067825 */ /* 0x001fc800078e0006 */
[----:B--2---:R-:W-:-:S05]  /*00e0*/  FADD R9, R2, R5 ;  /* 0x0000000502097221 */ /* 0x004fca0000000000 */
[----:B------:R-:W-:Y:S01]  /*00f0*/  STG.E desc[UR4][R6.64], R9 ;  /* 0x0000000906007986 */ /* 0x000fe2000c101904 */
[----:B------:R-:W-:Y:S05]  /*0100*/  EXIT ;  /* 0x000000000000794d */ /* 0x000fea0003800000 */
.L_x_0:
[----:B------:R-:W-:-:S00]  /*0110*/  BRA `(.L_x_0) ;  /* 0xfffffffc00fc7947 */ /* 0x000fc0000383ffff */
[----:B------:R-:W-:-:S00]  /*0120*/  NOP ;  /* 0x0000000000007918 */ /* 0x000fc00000000000 */
        /* <DEDUP_REMOVED lines=13> */
.L_x_2:


//--------------------- .text._Z5gInitPf          --------------------------
	.section	.text._Z5gInitPf,"ax",@progbits
	.align	128
        .global         _Z5gInitPf
        .type           _Z5gInitPf,@function
        .size           _Z5gInitPf,(.L_x_3 - _Z5gInitPf)
        .other          _Z5gInitPf,@"STO_CUDA_ENTRY STV_DEFAULT"
_Z5gInitPf:
.text._Z5gInitPf:
[----:B------:R-:W-:Y:S01]  /*0000*/  LDC R1, c[0x0][0x37c] ;  /* 0x0000df00ff017b82 */ /* 0x000fe20000000800 */
[----:B------:R-:W0:Y:S07]  /*0010*/  S2R R5, SR_TID.X ;  /* 0x0000000000057919 */ /* 0x000e2e0000002100 */
[----:B------:R-:W0:Y:S01]  /*0020*/  S2UR UR6, SR_CTAID.X ;  /* 0x00000000000679c3 */ /* 0x000e220000002500 */
[----:B------:R-:W1:Y:S07]  /*0030*/  LDCU.64 UR4, c[0x0][0x358] ;  /* 0x00006b00ff0477ac */ /* 0x000e6e0008000a00 */
[----:B------:R-:W0:Y:S08]  /*0040*/  LDC R0, c[0x0][0x360] ;  /* 0x0000d800ff007b82 */ /* 0x000e300000000800 */
[----:B------:R-:W2:Y:S01]  /*0050*/  LDC.64 R2, c[0x0][0x380] ;  /* 0x0000e000ff027b82 */ /* 0x000ea20000000a00 */
[----:B0-----:R-:W-:-:S04]  /*0060*/  IMAD R5, R0, UR6, R5 ;  /* 0x0000000600057c24 */ /* 0x001fc8000f8e0205 */
[----:B--2---:R-:W-:Y:S01]  /*0070*/  IMAD.WIDE.U32 R2, R5, 0x4, R2 ;  /* 0x0000000405027825 */ /* 0x004fe200078e0002 */
[----:B------:R-:W-:-:S05]  /*0080*/  I2FP.F32.U32 R5, R5 ;  /* 0x0000000500057245 */ /* 0x000fca0000201000 */
[----:B-1----:R-:W-:Y:S01]  /*0090*/  STG.E desc[UR4][R2.64], R5 ;  /* 0x0000000502007986 */ /* 0x002fe2000c101904 */
[----:B------:R-:W-:Y:S05]  /*00a0*/  EXIT ;  /* 0x000000000000794d */ /* 0x000fea0003800000 */
.L_x_1:
        /* <DEDUP_REMOVED lines=13> */
.L_x_3:


//--------------------- .nv.shared.reserved.0     --------------------------
	.section	.nv.shared.reserved.0,"aw",@nobits
	.weak		__nv_reservedSMEM_offset_0_alias
	.size		__nv_reservedSMEM_offset_0_alias, 0, 64
	.other		__nv_reservedSMEM_offset_0_alias,@"STO_CUDA_RESERVED_SHARED STV_DEFAULT"
__nv_reservedSMEM_offset_0_alias:
	.zero		0
	.zero		64


//--------------------- .nv.constant0._Z4gSumPfS_S_ --------------------------
	.section	.nv.constant0._Z4gSumPfS_S_,"a",@progbits
	.sectionflags	@""
	.align	4
.nv.constant0._Z4gSumPfS_S_:
	.zero		920


//--------------------- .nv.constant0._Z5gInitPf  --------------------------
	.section	.nv.constant0._Z5gInitPf,"a",@progbits
	.sectionflags	@""
	.align	4
.nv.constant0._Z5gInitPf:
	.zero		904


//--------------------- SYMBOLS --------------------------

	.type		.nv.reservedSmem.offset0,@object
	.size		.nv.reservedSmem.offset0,0x4
